	.headerflags	@"EF_CUDA_TEXMODE_UNIFIED EF_CUDA_64BIT_ADDRESS EF_CUDA_ACCELERATORS EF_CUDA_SM90 EF_CUDA_VIRTUAL_SM(EF_CUDA_SM90)"
	.elftype	@"ET_EXEC"


//--------------------- .nv.info                  --------------------------
	.section	.nv.info,"",@"SHT_CUDA_INFO"
	.align	4


	//----- nvinfo : EIATTR_REGCOUNT
	.align		4
        /*0000*/ 	.byte	0x04, 0x2f
        /*0002*/ 	.short	(.L_1 - .L_0)
	.align		4
.L_0:
        /*0004*/ 	.word	index@(triton_poi_fused_view_0)
        /*0008*/ 	.word	0x0000000f


	//----- nvinfo : EIATTR_MIN_STACK_SIZE
	.align		4
.L_1:
        /*000c*/ 	.byte	0x04, 0x12
        /*000e*/ 	.short	(.L_3 - .L_2)
	.align		4
.L_2:
        /*0010*/ 	.word	index@(triton_poi_fused_view_0)
        /*0014*/ 	.word	0x00000000


	//----- nvinfo : EIATTR_FRAME_SIZE
	.align		4
.L_3:
        /*0018*/ 	.byte	0x04, 0x11
        /*001a*/ 	.short	(.L_5 - .L_4)
	.align		4
.L_4:
        /*001c*/ 	.word	index@(triton_poi_fused_view_0)
        /*0020*/ 	.word	0x00000000


	//----- nvinfo : EIATTR_MIN_STACK_SIZE
	.align		4
.L_5:
        /*0024*/ 	.byte	0x04, 0x12
        /*0026*/ 	.short	(.L_7 - .L_6)
	.align		4
.L_6:
        /*0028*/ 	.word	index@(triton_poi_fused_view_0)
        /*002c*/ 	.word	0x00000000
.L_7:


//--------------------- .nv.info.triton_poi_fused_view_0 --------------------------
	.section	.nv.info.triton_poi_fused_view_0,"",@"SHT_CUDA_INFO"
	.sectionflags	@""
	.align	4


	//----- nvinfo : EIATTR_CUDA_API_VERSION
	.align		4
        /*0000*/ 	.byte	0x04, 0x37
        /*0002*/ 	.short	(.L_9 - .L_8)
.L_8:
        /*0004*/ 	.word	0x0000007c


	//----- nvinfo : EIATTR_KPARAM_INFO
	.align		4
.L_9:
        /*0008*/ 	.byte	0x04, 0x17
        /*000a*/ 	.short	(.L_11 - .L_10)
.L_10:
        /*000c*/ 	.word	0x00000000
        /*0010*/ 	.short	0x0002
        /*0012*/ 	.short	0x0010
        /*0014*/ 	.byte	0x00, 0xf0, 0x11, 0x00


	//----- nvinfo : EIATTR_KPARAM_INFO
	.align		4
.L_11:
        /*0018*/ 	.byte	0x04, 0x17
        /*001a*/ 	.short	(.L_13 - .L_12)
.L_12:
        /*001c*/ 	.word	0x00000000
        /*0020*/ 	.short	0x0001
        /*0022*/ 	.short	0x0008
        /*0024*/ 	.byte	0x00, 0xf4, 0x21, 0x00


	//----- nvinfo : EIATTR_KPARAM_INFO
	.align		4
.L_13:
        /*0028*/ 	.byte	0x04, 0x17
        /*002a*/ 	.short	(.L_15 - .L_14)
.L_14:
        /*002c*/ 	.word	0x00000000
        /*0030*/ 	.short	0x0000
        /*0032*/ 	.short	0x0000
        /*0034*/ 	.byte	0x00, 0xf4, 0x21, 0x00


	//----- nvinfo : EIATTR_SPARSE_MMA_MASK
	.align		4
.L_15:
        /*0038*/ 	.byte	0x03, 0x50
        /*003a*/ 	.short	0x0000


	//----- nvinfo : EIATTR_MAXREG_COUNT
	.align		4
        /*003c*/ 	.byte	0x03, 0x1b
        /*003e*/ 	.short	0x00ff


	//----- nvinfo : EIATTR_EXIT_INSTR_OFFSETS
	.align		4
        /*0040*/ 	.byte	0x04, 0x1c
        /*0042*/ 	.short	(.L_17 - .L_16)


	//   ....[0]....
.L_16:
        /*0044*/ 	.word	0x00000280


	//   ....[1]....
        /*0048*/ 	.word	0x000002a0


	//----- nvinfo : EIATTR_REQNTID
	.align		4
.L_17:
        /*004c*/ 	.byte	0x04, 0x10
        /*004e*/ 	.short	(.L_19 - .L_18)
.L_18:
        /*0050*/ 	.word	0x00000080
        /*0054*/ 	.word	0x00000001
        /*0058*/ 	.word	0x00000001


	//----- nvinfo : EIATTR_CBANK_PARAM_SIZE
	.align		4
.L_19:
        /*005c*/ 	.byte	0x03, 0x19
        /*005e*/ 	.short	0x0014


	//----- nvinfo : EIATTR_PARAM_CBANK
	.align		4
        /*0060*/ 	.byte	0x04, 0x0a
        /*0062*/ 	.short	(.L_21 - .L_20)
	.align		4
.L_20:
        /*0064*/ 	.word	index@(.nv.constant0.triton_poi_fused_view_0)
        /*0068*/ 	.short	0x0210
        /*006a*/ 	.short	0x0014


	//----- nvinfo : EIATTR_SW_WAR
	.align		4
.L_21:
        /*006c*/ 	.byte	0x04, 0x36
        /*006e*/ 	.short	(.L_23 - .L_22)
.L_22:
        /*0070*/ 	.word	0x00000008
.L_23:


//--------------------- .nv.callgraph             --------------------------
	.section	.nv.callgraph,"",@"SHT_CUDA_CALLGRAPH"
	.align	4
	.sectionentsize	8
	.align		4
        /*0000*/ 	.word	0x00000000
	.align		4
        /*0004*/ 	.word	0xffffffff
	.align		4
        /*0008*/ 	.word	0x00000000
	.align		4
        /*000c*/ 	.word	0xfffffffe
	.align		4
        /*0010*/ 	.word	0x00000000
	.align		4
        /*0014*/ 	.word	0xfffffffd
	.align		4
        /*0018*/ 	.word	0x00000000
	.align		4
        /*001c*/ 	.word	0xfffffffc


//--------------------- .text.triton_poi_fused_view_0 --------------------------
	.section	.text.triton_poi_fused_view_0,"ax",@progbits
	.align	128
        .global         triton_poi_fused_view_0
        .type           triton_poi_fused_view_0,@function
        .size           triton_poi_fused_view_0,(.L_x_1 - triton_poi_fused_view_0)
        .other          triton_poi_fused_view_0,@"STO_CUDA_ENTRY STV_DEFAULT"
triton_poi_fused_view_0:
.text.triton_poi_fused_view_0:
[----:B------:R-:W0:Y:S02]  /*0000*/  LDC R1, c[0x0][0x28] ;  /* 0x00000a00ff017b82 */ /* 0x000e240000000800 */
[----:B------:R-:W1:Y:S01]  /*0010*/  S2R R0, SR_TID.X ;  /* 0x0000000000007919 */ /* 0x000e620000002100 */
[----:B------:R-:W-:Y:S01]  /*0020*/  ULDC.64 UR4, c[0x0][0x208] ;  /* 0x0000820000047ab9 */ /* 0x000fe20000000a00 */
[----:B------:R-:W2:Y:S01]  /*0030*/  S2R R3, SR_CTAID.X ;  /* 0x0000000000037919 */ /* 0x000ea20000002500 */
[----:B-1----:R-:W-:Y:S01]  /*0040*/  IMAD.SHL.U32 R0, R0, 0x2, RZ ;  /* 0x0000000200007824 */ /* 0x002fe200078e00ff */
[----:B--2---:R-:W-:-:S04]  /*0050*/  SHF.R.S32.HI R5, RZ, 0x17, R3 ;  /* 0x00000017ff057819 */ /* 0x004fc80000011403 */
[----:B------:R-:W-:Y:S02]  /*0060*/  LOP3.LUT R0, R0, 0xfe, RZ, 0xc0, !PT ;  /* 0x000000fe00007812 */ /* 0x000fe400078ec0ff */
[----:B------:R-:W-:-:S03]  /*0070*/  SGXT R5, R5, 0x1 ;  /* 0x000000010505781a */ /* 0x000fc60000000200 */
[----:B------:R-:W-:Y:S02]  /*0080*/  IMAD R0, R3, 0x100, R0 ;  /* 0x0000010003007824 */ /* 0x000fe400078e0200 */
[----:B------:R-:W1:Y:S03]  /*0090*/  LDC.64 R2, c[0x0][0x210] ;  /* 0x00008400ff027b82 */ /* 0x000e660000000a00 */
[CC--:B------:R-:W-:Y:S02]  /*00a0*/  LEA.HI R4, R5.reuse, R0.reuse, RZ, 0x4 ;  /* 0x0000000005047211 */ /* 0x0c0fe400078f20ff */
[CC--:B------:R-:W-:Y:S02]  /*00b0*/  LEA.HI R6, R5.reuse, R0.reuse, RZ, 0x2 ;  /* 0x0000000005067211 */ /* 0x0c0fe400078f10ff */
[----:B------:R-:W-:Y:S01]  /*00c0*/  SHF.R.S32.HI R11, RZ, 0x4, R4 ;  /* 0x00000004ff0b7819 */ /* 0x000fe20000011404 */
[----:B------:R-:W-:Y:S01]  /*00d0*/  VIADD R4, R0, 0x1 ;  /* 0x0000000100047836 */ /* 0x000fe20000000000 */
[----:B------:R-:W-:-:S02]  /*00e0*/  LEA.HI R8, R5, R0, RZ, 0x6 ;  /* 0x0000000005087211 */ /* 0x000fc400078f30ff */
[----:B------:R-:W-:Y:S02]  /*00f0*/  LEA.HI R9, R11, R11, RZ, 0x2 ;  /* 0x0000000b0b097211 */ /* 0x000fe400078f10ff */
[----:B------:R-:W-:Y:S02]  /*0100*/  SHF.R.S32.HI R7, RZ, 0x2, R6 ;  /* 0x00000002ff077819 */ /* 0x000fe40000011406 */
[----:B------:R-:W-:Y:S02]  /*0110*/  LEA.HI R5, R5, R4, RZ, 0x2 ;  /* 0x0000000405057211 */ /* 0x000fe400078f10ff */
[----:B------:R-:W-:Y:S02]  /*0120*/  LOP3.LUT R10, R8, 0xffffffc0, RZ, 0xc0, !PT ;  /* 0xffffffc0080a7812 */ /* 0x000fe400078ec0ff */
[----:B------:R-:W-:Y:S02]  /*0130*/  LOP3.LUT R12, R9, 0xfffffffc, RZ, 0xc0, !PT ;  /* 0xfffffffc090c7812 */ /* 0x000fe400078ec0ff */
[----:B------:R-:W-:-:S02]  /*0140*/  LEA.HI R8, R7, R7, RZ, 0x2 ;  /* 0x0000000707087211 */ /* 0x000fc400078f10ff */
[----:B------:R-:W-:Y:S02]  /*0150*/  LOP3.LUT R9, R6, 0xffffffc, RZ, 0xc0, !PT ;  /* 0x0ffffffc06097812 */ /* 0x000fe400078ec0ff */
[----:B------:R-:W-:Y:S02]  /*0160*/  LOP3.LUT R5, R5, 0xffffffc, RZ, 0xc0, !PT ;  /* 0x0ffffffc05057812 */ /* 0x000fe400078ec0ff */
[----:B------:R-:W-:Y:S01]  /*0170*/  IADD3 R10, R10, R11, -R12 ;  /* 0x0000000b0a0a7210 */ /* 0x000fe20007ffe80c */
[----:B------:R-:W-:Y:S01]  /*0180*/  IMAD.IADD R9, R0, 0x1, -R9 ;  /* 0x0000000100097824 */ /* 0x000fe200078e0a09 */
[----:B------:R-:W-:Y:S01]  /*0190*/  LOP3.LUT R8, R8, 0x3ffffffc, RZ, 0xc0, !PT ;  /* 0x3ffffffc08087812 */ /* 0x000fe200078ec0ff */
[----:B------:R-:W-:Y:S01]  /*01a0*/  IMAD.IADD R5, R4, 0x1, -R5 ;  /* 0x0000000104057824 */ /* 0x000fe200078e0a05 */
[----:B------:R-:W-:Y:S01]  /*01b0*/  ISETP.GE.AND P0, PT, R0, 0x100, PT ;  /* 0x000001000000780c */ /* 0x000fe20003f06270 */
[----:B------:R-:W-:Y:S02]  /*01c0*/  IMAD R9, R9, 0x10, R10 ;  /* 0x0000001009097824 */ /* 0x000fe400078e020a */
[----:B------:R-:W-:-:S02]  /*01d0*/  IMAD.IADD R8, R7, 0x1, -R8 ;  /* 0x0000000107087824 */ /* 0x000fc400078e0a08 */
[----:B------:R-:W-:Y:S02]  /*01e0*/  IMAD R7, R5, 0x10, R10 ;  /* 0x0000001005077824 */ /* 0x000fe400078e020a */
[C---:B------:R-:W-:Y:S02]  /*01f0*/  IMAD R5, R8.reuse, 0x4, R9 ;  /* 0x0000000408057824 */ /* 0x040fe400078e0209 */
[----:B------:R-:W-:Y:S01]  /*0200*/  IMAD R7, R8, 0x4, R7 ;  /* 0x0000000408077824 */ /* 0x000fe200078e0207 */
[----:B------:R-:W-:Y:S01]  /*0210*/  CS2R R8, SRZ ;  /* 0x0000000000087805 */ /* 0x000fe2000001ff00 */
[----:B-1----:R-:W-:-:S04]  /*0220*/  IMAD.WIDE R4, R5, 0x4, R2 ;  /* 0x0000000405047825 */ /* 0x002fc800078e0202 */
[----:B------:R-:W-:Y:S01]  /*0230*/  IMAD.WIDE R2, R7, 0x4, R2 ;  /* 0x0000000407027825 */ /* 0x000fe200078e0202 */
[----:B------:R1:W5:Y:S01]  /*0240*/  @!P0 LDG.E.EL R8, desc[UR4][R4.64] ;  /* 0x0000000404088981 */ /* 0x000362000c2e1900 */
[----:B------:R-:W2:Y:S03]  /*0250*/  LDC.64 R6, c[0x0][0x218] ;  /* 0x00008600ff067b82 */ /* 0x000ea60000000a00 */
[----:B------:R1:W5:Y:S01]  /*0260*/  @!P0 LDG.E.EL R9, desc[UR4][R2.64] ;  /* 0x0000000402098981 */ /* 0x000362000c2e1900 */
[----:B--2---:R-:W-:Y:S01]  /*0270*/  IMAD.WIDE R6, R0, 0x4, R6 ;  /* 0x0000000400067825 */ /* 0x004fe200078e0206 */
[----:B-1----:R-:W-:Y:S06]  /*0280*/  @P0 EXIT ;  /* 0x000000000000094d */ /* 0x002fec0003800000 */
[----:B-----5:R-:W-:Y:S01]  /*0290*/  STG.E.64 desc[UR4][R6.64], R8 ;  /* 0x0000000806007986 */ /* 0x020fe2000c101b04 */
[----:B------:R-:W-:Y:S05]  /*02a0*/  EXIT ;  /* 0x000000000000794d */ /* 0x000fea0003800000 */
.L_x_0:
[----:B------:R-:W-:-:S00]  /*02b0*/  BRA `(.L_x_0) ;  /* 0xfffffffc00fc7947 */ /* 0x000fc0000383ffff */
[----:B------:R-:W-:-:S00]  /*02c0*/  NOP ;  /* 0x0000000000007918 */ /* 0x000fc00000000000 */
        /* <DEDUP_REMOVED lines=11> */
.L_x_1:


//--------------------- .nv.constant0.triton_poi_fused_view_0 --------------------------
	.section	.nv.constant0.triton_poi_fused_view_0,"a",@progbits
	.sectionflags	@""
	.align	4
.nv.constant0.triton_poi_fused_view_0:
	.zero		548
